	.headerflags	@"EF_CUDA_TEXMODE_UNIFIED EF_CUDA_64BIT_ADDRESS EF_CUDA_ACCELERATORS EF_CUDA_SM90 EF_CUDA_VIRTUAL_SM(EF_CUDA_SM90)"
	.elftype	@"ET_EXEC"


//--------------------- .nv.info                  --------------------------
	.section	.nv.info,"",@"SHT_CUDA_INFO"
	.align	4


	//----- nvinfo : EIATTR_REGCOUNT
	.align		4
        /*0000*/ 	.byte	0x04, 0x2f
        /*0002*/ 	.short	(.L_1 - .L_0)
	.align		4
.L_0:
        /*0004*/ 	.word	index@(triton_poi_fused_convolution_leaky_relu_leaky_relu_backward_18)
        /*0008*/ 	.word	0x0000000c


	//----- nvinfo : EIATTR_MIN_STACK_SIZE
	.align		4
.L_1:
        /*000c*/ 	.byte	0x04, 0x12
        /*000e*/ 	.short	(.L_3 - .L_2)
	.align		4
.L_2:
        /*0010*/ 	.word	index@(triton_poi_fused_convolution_leaky_relu_leaky_relu_backward_18)
        /*0014*/ 	.word	0x00000000


	//----- nvinfo : EIATTR_FRAME_SIZE
	.align		4
.L_3:
        /*0018*/ 	.byte	0x04, 0x11
        /*001a*/ 	.short	(.L_5 - .L_4)
	.align		4
.L_4:
        /*001c*/ 	.word	index@(triton_poi_fused_convolution_leaky_relu_leaky_relu_backward_18)
        /*0020*/ 	.word	0x00000000


	//----- nvinfo : EIATTR_MIN_STACK_SIZE
	.align		4
.L_5:
        /*0024*/ 	.byte	0x04, 0x12
        /*0026*/ 	.short	(.L_7 - .L_6)
	.align		4
.L_6:
        /*0028*/ 	.word	index@(triton_poi_fused_convolution_leaky_relu_leaky_relu_backward_18)
        /*002c*/ 	.word	0x00000000
.L_7:


//--------------------- .nv.info.triton_poi_fused_convolution_leaky_relu_leaky_relu_backward_18 --------------------------
	.section	.nv.info.triton_poi_fused_convolution_leaky_relu_leaky_relu_backward_18,"",@"SHT_CUDA_INFO"
	.sectionflags	@""
	.align	4


	//----- nvinfo : EIATTR_CUDA_API_VERSION
	.align		4
        /*0000*/ 	.byte	0x04, 0x37
        /*0002*/ 	.short	(.L_9 - .L_8)
.L_8:
        /*0004*/ 	.word	0x0000007c


	//----- nvinfo : EIATTR_KPARAM_INFO
	.align		4
.L_9:
        /*0008*/ 	.byte	0x04, 0x17
        /*000a*/ 	.short	(.L_11 - .L_10)
.L_10:
        /*000c*/ 	.word	0x00000000
        /*0010*/ 	.short	0x0003
        /*0012*/ 	.short	0x0018
        /*0014*/ 	.byte	0x00, 0xf0, 0x11, 0x00


	//----- nvinfo : EIATTR_KPARAM_INFO
	.align		4
.L_11:
        /*0018*/ 	.byte	0x04, 0x17
        /*001a*/ 	.short	(.L_13 - .L_12)
.L_12:
        /*001c*/ 	.word	0x00000000
        /*0020*/ 	.short	0x0002
        /*0022*/ 	.short	0x0010
        /*0024*/ 	.byte	0x00, 0xf4, 0x21, 0x00


	//----- nvinfo : EIATTR_KPARAM_INFO
	.align		4
.L_13:
        /*0028*/ 	.byte	0x04, 0x17
        /*002a*/ 	.short	(.L_15 - .L_14)
.L_14:
        /*002c*/ 	.word	0x00000000
        /*0030*/ 	.short	0x0001
        /*0032*/ 	.short	0x0008
        /*0034*/ 	.byte	0x00, 0xf4, 0x21, 0x00


	//----- nvinfo : EIATTR_KPARAM_INFO
	.align		4
.L_15:
        /*0038*/ 	.byte	0x04, 0x17
        /*003a*/ 	.short	(.L_17 - .L_16)
.L_16:
        /*003c*/ 	.word	0x00000000
        /*0040*/ 	.short	0x0000
        /*0042*/ 	.short	0x0000
        /*0044*/ 	.byte	0x00, 0xf4, 0x21, 0x00


	//----- nvinfo : EIATTR_SPARSE_MMA_MASK
	.align		4
.L_17:
        /*0048*/ 	.byte	0x03, 0x50
        /*004a*/ 	.short	0x0000


	//----- nvinfo : EIATTR_MAXREG_COUNT
	.align		4
        /*004c*/ 	.byte	0x03, 0x1b
        /*004e*/ 	.short	0x00ff


	//----- nvinfo : EIATTR_EXIT_INSTR_OFFSETS
	.align		4
        /*0050*/ 	.byte	0x04, 0x1c
        /*0052*/ 	.short	(.L_19 - .L_18)


	//   ....[0]....
.L_18:
        /*0054*/ 	.word	0x000001f0


	//   ....[1]....
        /*0058*/ 	.word	0x00000210


	//----- nvinfo : EIATTR_REQNTID
	.align		4
.L_19:
        /*005c*/ 	.byte	0x04, 0x10
        /*005e*/ 	.short	(.L_21 - .L_20)
.L_20:
        /*0060*/ 	.word	0x00000080
        /*0064*/ 	.word	0x00000001
        /*0068*/ 	.word	0x00000001


	//----- nvinfo : EIATTR_CBANK_PARAM_SIZE
	.align		4
.L_21:
        /*006c*/ 	.byte	0x03, 0x19
        /*006e*/ 	.short	0x001c


	//----- nvinfo : EIATTR_PARAM_CBANK
	.align		4
        /*0070*/ 	.byte	0x04, 0x0a
        /*0072*/ 	.short	(.L_23 - .L_22)
	.align		4
.L_22:
        /*0074*/ 	.word	index@(.nv.constant0.triton_poi_fused_convolution_leaky_relu_leaky_relu_backward_18)
        /*0078*/ 	.short	0x0210
        /*007a*/ 	.short	0x001c


	//----- nvinfo : EIATTR_SW_WAR
	.align		4
.L_23:
        /*007c*/ 	.byte	0x04, 0x36
        /*007e*/ 	.short	(.L_25 - .L_24)
.L_24:
        /*0080*/ 	.word	0x00000008
.L_25:


//--------------------- .nv.callgraph             --------------------------
	.section	.nv.callgraph,"",@"SHT_CUDA_CALLGRAPH"
	.align	4
	.sectionentsize	8
	.align		4
        /*0000*/ 	.word	0x00000000
	.align		4
        /*0004*/ 	.word	0xffffffff
	.align		4
        /*0008*/ 	.word	0x00000000
	.align		4
        /*000c*/ 	.word	0xfffffffe
	.align		4
        /*0010*/ 	.word	0x00000000
	.align		4
        /*0014*/ 	.word	0xfffffffd
	.align		4
        /*0018*/ 	.word	0x00000000
	.align		4
        /*001c*/ 	.word	0xfffffffc


//--------------------- .text.triton_poi_fused_convolution_leaky_relu_leaky_relu_backward_18 --------------------------
	.section	.text.triton_poi_fused_convolution_leaky_relu_leaky_relu_backward_18,"ax",@progbits
	.align	128
        .global         triton_poi_fused_convolution_leaky_relu_leaky_relu_backward_18
        .type           triton_poi_fused_convolution_leaky_relu_leaky_relu_backward_18,@function
        .size           triton_poi_fused_convolution_leaky_relu_leaky_relu_backward_18,(.L_x_1 - triton_poi_fused_convolution_leaky_relu_leaky_relu_backward_18)
        .other          triton_poi_fused_convolution_leaky_relu_leaky_relu_backward_18,@"STO_CUDA_ENTRY STV_DEFAULT"
triton_poi_fused_convolution_leaky_relu_leaky_relu_backward_18:
.text.triton_poi_fused_convolution_leaky_relu_leaky_relu_backward_18:
[----:B------:R-:W0:Y:S02]  /*0000*/  LDC R1, c[0x0][0x28] ;  /* 0x00000a00ff017b82 */ /* 0x000e240000000800 */
[----:B------:R-:W1:Y:S01]  /*0010*/  S2R R0, SR_TID.X ;  /* 0x0000000000007919 */ /* 0x000e620000002100 */
[----:B------:R-:W2:Y:S01]  /*0020*/  LDC.64 R4, c[0x0][0x218] ;  /* 0x00008600ff047b82 */ /* 0x000ea20000000a00 */
[----:B------:R-:W-:Y:S01]  /*0030*/  ULDC.64 UR4, c[0x0][0x208] ;  /* 0x0000820000047ab9 */ /* 0x000fe20000000a00 */
[----:B------:R-:W-:Y:S01]  /*0040*/  ULDC.64 UR6, c[0x0][0x220] ;  /* 0x0000880000067ab9 */ /* 0x000fe20000000a00 */
[----:B------:R-:W3:Y:S01]  /*0050*/  S2R R7, SR_CTAID.X ;  /* 0x0000000000077919 */ /* 0x000ee20000002500 */
[----:B-1----:R-:W-:Y:S02]  /*0060*/  LOP3.LUT R0, R0, 0x7f, RZ, 0xc0, !PT ;  /* 0x0000007f00007812 */ /* 0x002fe400078ec0ff */
[----:B---3--:R-:W-:-:S03]  /*0070*/  SHF.R.S32.HI R2, RZ, 0x18, R7 ;  /* 0x00000018ff027819 */ /* 0x008fc60000011407 */
[----:B------:R-:W-:Y:S01]  /*0080*/  IMAD R7, R7, 0x80, R0 ;  /* 0x0000008007077824 */ /* 0x000fe200078e0200 */
[----:B------:R-:W-:Y:S02]  /*0090*/  SGXT R0, R2, 0x1 ;  /* 0x000000010200781a */ /* 0x000fe40000000200 */
[----:B------:R-:W1:Y:S02]  /*00a0*/  LDC.64 R2, c[0x0][0x210] ;  /* 0x00008400ff027b82 */ /* 0x000e640000000a00 */
[----:B------:R-:W-:Y:S02]  /*00b0*/  ISETP.GE.AND P0, PT, R7, 0x400, PT ;  /* 0x000004000700780c */ /* 0x000fe40003f06270 */
[----:B------:R-:W-:-:S04]  /*00c0*/  LEA.HI R0, R0, R7, RZ, 0x2 ;  /* 0x0000000700007211 */ /* 0x000fc800078f10ff */
[--C-:B------:R-:W-:Y:S02]  /*00d0*/  SHF.R.S32.HI R6, RZ, 0x2, R0.reuse ;  /* 0x00000002ff067819 */ /* 0x100fe40000011400 */
[----:B------:R-:W-:Y:S01]  /*00e0*/  SHF.R.S32.HI R9, RZ, 0x1f, R0 ;  /* 0x0000001fff097819 */ /* 0x000fe20000011400 */
[----:B------:R-:W-:-:S03]  /*00f0*/  IMAD.MOV.U32 R0, RZ, RZ, RZ ;  /* 0x000000ffff007224 */ /* 0x000fc600078e00ff */
[----:B------:R-:W-:-:S04]  /*0100*/  LEA.HI R9, R9, R6, RZ, 0x6 ;  /* 0x0000000609097211 */ /* 0x000fc800078f30ff */
[----:B------:R-:W-:-:S05]  /*0110*/  LOP3.LUT R9, R9, 0xffffffc0, RZ, 0xc0, !PT ;  /* 0xffffffc009097812 */ /* 0x000fca00078ec0ff */
[----:B------:R-:W-:Y:S02]  /*0120*/  IMAD.IADD R9, R6, 0x1, -R9 ;  /* 0x0000000106097824 */ /* 0x000fe400078e0a09 */
[----:B-1----:R-:W-:-:S04]  /*0130*/  IMAD.WIDE R2, R7, 0x4, R2 ;  /* 0x0000000407027825 */ /* 0x002fc800078e0202 */
[----:B--2---:R-:W-:Y:S01]  /*0140*/  IMAD.WIDE R4, R9, 0x4, R4 ;  /* 0x0000000409047825 */ /* 0x004fe200078e0204 */
[----:B------:R-:W2:Y:S03]  /*0150*/  @!P0 LDG.E R0, desc[UR4][R2.64] ;  /* 0x0000000402008981 */ /* 0x000ea6000c1e1900 */
[----:B------:R-:W-:-:S06]  /*0160*/  IMAD.MOV.U32 R9, RZ, RZ, RZ ;  /* 0x000000ffff097224 */ /* 0x000fcc00078e00ff */
[----:B------:R-:W2:Y:S01]  /*0170*/  @!P0 LDG.E.EL R9, desc[UR4][R4.64] ;  /* 0x0000000404098981 */ /* 0x000ea2000c2e1900 */
[----:B------:R-:W-:-:S04]  /*0180*/  IADD3 R6, P2, R7, UR6, RZ ;  /* 0x0000000607067c10 */ /* 0x000fc8000ff5e0ff */
[----:B------:R-:W-:Y:S02]  /*0190*/  LEA.HI.X.SX32 R7, R7, UR7, 0x1, P2 ;  /* 0x0000000707077c11 */ /* 0x000fe400090f0eff */
[----:B--2---:R-:W-:Y:S01]  /*01a0*/  FSETP.GT.AND P1, PT, R0, -R9, PT ;  /* 0x800000090000720b */ /* 0x004fe20003f24000 */
[----:B------:R-:W-:-:S12]  /*01b0*/  FADD R0, R9, R0 ;  /* 0x0000000009007221 */ /* 0x000fd80000000000 */
[----:B------:R-:W-:-:S05]  /*01c0*/  @!P1 FMUL R0, R0, 0.10000000149011611938 ;  /* 0x3dcccccd00009820 */ /* 0x000fca0000400000 */
[----:B------:R-:W-:-:S04]  /*01d0*/  FSETP.GT.AND P1, PT, R0, RZ, PT ;  /* 0x000000ff0000720b */ /* 0x000fc80003f24000 */
[----:B------:R-:W-:Y:S01]  /*01e0*/  SEL R9, RZ, 0x1, !P1 ;  /* 0x00000001ff097807 */ /* 0x000fe20004800000 */
[----:B------:R-:W-:Y:S08]  /*01f0*/  @P0 EXIT ;  /* 0x000000000000094d */ /* 0x000ff00003800000 */
[----:B------:R-:W-:Y:S01]  /*0200*/  STG.E.U8 desc[UR4][R6.64], R9 ;  /* 0x0000000906007986 */ /* 0x000fe2000c101104 */
[----:B------:R-:W-:Y:S05]  /*0210*/  EXIT ;  /* 0x000000000000794d */ /* 0x000fea0003800000 */
.L_x_0:
[----:B------:R-:W-:-:S00]  /*0220*/  BRA `(.L_x_0) ;  /* 0xfffffffc00fc7947 */ /* 0x000fc0000383ffff */
[----:B------:R-:W-:-:S00]  /*0230*/  NOP ;  /* 0x0000000000007918 */ /* 0x000fc00000000000 */
        /* <DEDUP_REMOVED lines=12> */
.L_x_1:


//--------------------- .nv.constant0.triton_poi_fused_convolution_leaky_relu_leaky_relu_backward_18 --------------------------
	.section	.nv.constant0.triton_poi_fused_convolution_leaky_relu_leaky_relu_backward_18,"a",@progbits
	.sectionflags	@""
	.align	4
.nv.constant0.triton_poi_fused_convolution_leaky_relu_leaky_relu_backward_18:
	.zero		556
